	.headerflags	@"EF_CUDA_TEXMODE_UNIFIED EF_CUDA_64BIT_ADDRESS EF_CUDA_ACCELERATORS EF_CUDA_SM90 EF_CUDA_VIRTUAL_SM(EF_CUDA_SM90)"
	.elftype	@"ET_EXEC"


//--------------------- .nv.info                  --------------------------
	.section	.nv.info,"",@"SHT_CUDA_INFO"
	.align	4


	//----- nvinfo : EIATTR_REGCOUNT
	.align		4
        /*0000*/ 	.byte	0x04, 0x2f
        /*0002*/ 	.short	(.L_3 - .L_2)
	.align		4
.L_2:
        /*0004*/ 	.word	index@(triton_poi_fused__native_batch_norm_legit_no_training_relu_threshold_backward_41)
        /*0008*/ 	.word	0x00000016


	//----- nvinfo : EIATTR_MIN_STACK_SIZE
	.align		4
.L_3:
        /*000c*/ 	.byte	0x04, 0x12
        /*000e*/ 	.short	(.L_5 - .L_4)
	.align		4
.L_4:
        /*0010*/ 	.word	index@(triton_poi_fused__native_batch_norm_legit_no_training_relu_threshold_backward_41)
        /*0014*/ 	.word	0x00000000


	//----- nvinfo : EIATTR_FRAME_SIZE
	.align		4
.L_5:
        /*0018*/ 	.byte	0x04, 0x11
        /*001a*/ 	.short	(.L_7 - .L_6)
	.align		4
.L_6:
        /*001c*/ 	.word	index@(triton_poi_fused__native_batch_norm_legit_no_training_relu_threshold_backward_41)
        /*0020*/ 	.word	0x00000000


	//----- nvinfo : EIATTR_MIN_STACK_SIZE
	.align		4
.L_7:
        /*0024*/ 	.byte	0x04, 0x12
        /*0026*/ 	.short	(.L_9 - .L_8)
	.align		4
.L_8:
        /*0028*/ 	.word	index@(triton_poi_fused__native_batch_norm_legit_no_training_relu_threshold_backward_41)
        /*002c*/ 	.word	0x00000000
.L_9:


//--------------------- .nv.info.triton_poi_fused__native_batch_norm_legit_no_training_relu_threshold_backward_41 --------------------------
	.section	.nv.info.triton_poi_fused__native_batch_norm_legit_no_training_relu_threshold_backward_41,"",@"SHT_CUDA_INFO"
	.sectionflags	@""
	.align	4


	//----- nvinfo : EIATTR_CUDA_API_VERSION
	.align		4
        /*0000*/ 	.byte	0x04, 0x37
        /*0002*/ 	.short	(.L_11 - .L_10)
.L_10:
        /*0004*/ 	.word	0x0000007c


	//----- nvinfo : EIATTR_KPARAM_INFO
	.align		4
.L_11:
        /*0008*/ 	.byte	0x04, 0x17
        /*000a*/ 	.short	(.L_13 - .L_12)
.L_12:
        /*000c*/ 	.word	0x00000000
        /*0010*/ 	.short	0x0007
        /*0012*/ 	.short	0x0038
        /*0014*/ 	.byte	0x00, 0xf0, 0x11, 0x00


	//----- nvinfo : EIATTR_KPARAM_INFO
	.align		4
.L_13:
        /*0018*/ 	.byte	0x04, 0x17
        /*001a*/ 	.short	(.L_15 - .L_14)
.L_14:
        /*001c*/ 	.word	0x00000000
        /*0020*/ 	.short	0x0006
        /*0022*/ 	.short	0x0030
        /*0024*/ 	.byte	0x00, 0xf4, 0x21, 0x00


	//----- nvinfo : EIATTR_KPARAM_INFO
	.align		4
.L_15:
        /*0028*/ 	.byte	0x04, 0x17
        /*002a*/ 	.short	(.L_17 - .L_16)
.L_16:
        /*002c*/ 	.word	0x00000000
        /*0030*/ 	.short	0x0005
        /*0032*/ 	.short	0x0028
        /*0034*/ 	.byte	0x00, 0xf4, 0x21, 0x00


	//----- nvinfo : EIATTR_KPARAM_INFO
	.align		4
.L_17:
        /*0038*/ 	.byte	0x04, 0x17
        /*003a*/ 	.short	(.L_19 - .L_18)
.L_18:
        /*003c*/ 	.word	0x00000000
        /*0040*/ 	.short	0x0004
        /*0042*/ 	.short	0x0020
        /*0044*/ 	.byte	0x00, 0xf4, 0x21, 0x00


	//----- nvinfo : EIATTR_KPARAM_INFO
	.align		4
.L_19:
        /*0048*/ 	.byte	0x04, 0x17
        /*004a*/ 	.short	(.L_21 - .L_20)
.L_20:
        /*004c*/ 	.word	0x00000000
        /*0050*/ 	.short	0x0003
        /*0052*/ 	.short	0x0018
        /*0054*/ 	.byte	0x00, 0xf4, 0x21, 0x00


	//----- nvinfo : EIATTR_KPARAM_INFO
	.align		4
.L_21:
        /*0058*/ 	.byte	0x04, 0x17
        /*005a*/ 	.short	(.L_23 - .L_22)
.L_22:
        /*005c*/ 	.word	0x00000000
        /*0060*/ 	.short	0x0002
        /*0062*/ 	.short	0x0010
        /*0064*/ 	.byte	0x00, 0xf4, 0x21, 0x00


	//----- nvinfo : EIATTR_KPARAM_INFO
	.align		4
.L_23:
        /*0068*/ 	.byte	0x04, 0x17
        /*006a*/ 	.short	(.L_25 - .L_24)
.L_24:
        /*006c*/ 	.word	0x00000000
        /*0070*/ 	.short	0x0001
        /*0072*/ 	.short	0x0008
        /*0074*/ 	.byte	0x00, 0xf4, 0x21, 0x00


	//----- nvinfo : EIATTR_KPARAM_INFO
	.align		4
.L_25:
        /*0078*/ 	.byte	0x04, 0x17
        /*007a*/ 	.short	(.L_27 - .L_26)
.L_26:
        /*007c*/ 	.word	0x00000000
        /*0080*/ 	.short	0x0000
        /*0082*/ 	.short	0x0000
        /*0084*/ 	.byte	0x00, 0xf4, 0x21, 0x00


	//----- nvinfo : EIATTR_SPARSE_MMA_MASK
	.align		4
.L_27:
        /*0088*/ 	.byte	0x03, 0x50
        /*008a*/ 	.short	0x0000


	//----- nvinfo : EIATTR_MAXREG_COUNT
	.align		4
        /*008c*/ 	.byte	0x03, 0x1b
        /*008e*/ 	.short	0x00ff


	//----- nvinfo : EIATTR_EXIT_INSTR_OFFSETS
	.align		4
        /*0090*/ 	.byte	0x04, 0x1c
        /*0092*/ 	.short	(.L_29 - .L_28)


	//   ....[0]....
.L_28:
        /*0094*/ 	.word	0x00000520


	//   ....[1]....
        /*0098*/ 	.word	0x00000540


	//----- nvinfo : EIATTR_REQNTID
	.align		4
.L_29:
        /*009c*/ 	.byte	0x04, 0x10
        /*009e*/ 	.short	(.L_31 - .L_30)
.L_30:
        /*00a0*/ 	.word	0x00000080
        /*00a4*/ 	.word	0x00000001
        /*00a8*/ 	.word	0x00000001


	//----- nvinfo : EIATTR_CBANK_PARAM_SIZE
	.align		4
.L_31:
        /*00ac*/ 	.byte	0x03, 0x19
        /*00ae*/ 	.short	0x003c


	//----- nvinfo : EIATTR_PARAM_CBANK
	.align		4
        /*00b0*/ 	.byte	0x04, 0x0a
        /*00b2*/ 	.short	(.L_33 - .L_32)
	.align		4
.L_32:
        /*00b4*/ 	.word	index@(.nv.constant0.triton_poi_fused__native_batch_norm_legit_no_training_relu_threshold_backward_41)
        /*00b8*/ 	.short	0x0210
        /*00ba*/ 	.short	0x003c


	//----- nvinfo : EIATTR_SW_WAR
	.align		4
.L_33:
        /*00bc*/ 	.byte	0x04, 0x36
        /*00be*/ 	.short	(.L_35 - .L_34)
.L_34:
        /*00c0*/ 	.word	0x00000008
.L_35:


//--------------------- .nv.callgraph             --------------------------
	.section	.nv.callgraph,"",@"SHT_CUDA_CALLGRAPH"
	.align	4
	.sectionentsize	8
	.align		4
        /*0000*/ 	.word	0x00000000
	.align		4
        /*0004*/ 	.word	0xffffffff
	.align		4
        /*0008*/ 	.word	0x00000000
	.align		4
        /*000c*/ 	.word	0xfffffffe
	.align		4
        /*0010*/ 	.word	0x00000000
	.align		4
        /*0014*/ 	.word	0xfffffffd
	.align		4
        /*0018*/ 	.word	0x00000000
	.align		4
        /*001c*/ 	.word	0xfffffffc


//--------------------- .nv.constant4             --------------------------
	.section	.nv.constant4,"a",@progbits
	.align	8
	.align		8
.nv.constant4:
        /*0000*/ 	.dword	_$_str
	.align		8
        /*0008*/ 	.dword	_$_str_$_2


//--------------------- .text.triton_poi_fused__native_batch_norm_legit_no_training_relu_threshold_backward_41 --------------------------
	.section	.text.triton_poi_fused__native_batch_norm_legit_no_training_relu_threshold_backward_41,"ax",@progbits
	.align	128
        .global         triton_poi_fused__native_batch_norm_legit_no_training_relu_threshold_backward_41
        .type           triton_poi_fused__native_batch_norm_legit_no_training_relu_threshold_backward_41,@function
        .size           triton_poi_fused__native_batch_norm_legit_no_training_relu_threshold_backward_41,(.L_x_1 - triton_poi_fused__native_batch_norm_legit_no_training_relu_threshold_backward_41)
        .other          triton_poi_fused__native_batch_norm_legit_no_training_relu_threshold_backward_41,@"STO_CUDA_ENTRY STV_DEFAULT"
triton_poi_fused__native_batch_norm_legit_no_training_relu_threshold_backward_41:
.text.triton_poi_fused__native_batch_norm_legit_no_training_relu_threshold_backward_41:
[----:B------:R-:W0:Y:S01]  /*0000*/  LDC R1, c[0x0][0x28] ;  /* 0x00000a00ff017b82 */ /* 0x000e220000000800 */
[----:B------:R-:W1:Y:S07]  /*0010*/  S2R R0, SR_TID.X ;  /* 0x0000000000007919 */ /* 0x000e6e0000002100 */
[----:B------:R-:W2:Y:S01]  /*0020*/  LDC.64 R8, c[0x0][0x220] ;  /* 0x00008800ff087b82 */ /* 0x000ea20000000a00 */
[----:B------:R-:W-:Y:S01]  /*0030*/  ULDC.64 UR4, c[0x0][0x208] ;  /* 0x0000820000047ab9 */ /* 0x000fe20000000a00 */
[----:B------:R-:W3:Y:S06]  /*0040*/  S2R R5, SR_CTAID.X ;  /* 0x0000000000057919 */ /* 0x000eec0000002500 */
[----:B------:R-:W4:Y:S08]  /*0050*/  LDC.64 R16, c[0x0][0x218] ;  /* 0x00008600ff107b82 */ /* 0x000f300000000a00 */
[----:B------:R-:W5:Y:S08]  /*0060*/  LDC.64 R14, c[0x0][0x210] ;  /* 0x00008400ff0e7b82 */ /* 0x000f700000000a00 */
[----:B------:R-:W4:Y:S08]  /*0070*/  LDC.64 R10, c[0x0][0x228] ;  /* 0x00008a00ff0a7b82 */ /* 0x000f300000000a00 */
[----:B------:R-:W4:Y:S01]  /*0080*/  LDC.64 R18, c[0x0][0x230] ;  /* 0x00008c00ff127b82 */ /* 0x000f220000000a00 */
[----:B-1----:R-:W-:Y:S01]  /*0090*/  IMAD.SHL.U32 R0, R0, 0x2, RZ ;  /* 0x0000000200007824 */ /* 0x002fe200078e00ff */
[----:B------:R-:W-:-:S02]  /*00a0*/  CS2R R6, SRZ ;  /* 0x0000000000067805 */ /* 0x000fc4000001ff00 */
[----:B---3--:R-:W-:Y:S01]  /*00b0*/  SHF.R.S32.HI R3, RZ, 0x17, R5 ;  /* 0x00000017ff037819 */ /* 0x008fe20000011405 */
[----:B------:R-:W-:Y:S01]  /*00c0*/  ULDC.64 UR6, c[0x0][0x240] ;  /* 0x0000900000067ab9 */ /* 0x000fe20000000a00 */
[----:B------:R-:W-:Y:S02]  /*00d0*/  LOP3.LUT R0, R0, 0xfe, RZ, 0xc0, !PT ;  /* 0x000000fe00007812 */ /* 0x000fe400078ec0ff */
[----:B------:R-:W-:-:S03]  /*00e0*/  SGXT R3, R3, 0x1 ;  /* 0x000000010303781a */ /* 0x000fc60000000200 */
[----:B------:R-:W-:Y:S01]  /*00f0*/  IMAD R0, R5, 0x100, R0 ;  /* 0x0000010005007824 */ /* 0x000fe200078e0200 */
[----:B------:R-:W-:-:S04]  /*0100*/  CS2R R4, SRZ ;  /* 0x0000000000047805 */ /* 0x000fc8000001ff00 */
[----:B------:R-:W-:Y:S02]  /*0110*/  LEA.HI R3, R3, R0, RZ, 0x2 ;  /* 0x0000000003037211 */ /* 0x000fe400078f10ff */
[----:B------:R-:W-:Y:S02]  /*0120*/  ISETP.GE.AND P0, PT, R0, 0x800, PT ;  /* 0x000008000000780c */ /* 0x000fe40003f06270 */
[--C-:B------:R-:W-:Y:S02]  /*0130*/  SHF.R.S32.HI R2, RZ, 0x2, R3.reuse ;  /* 0x00000002ff027819 */ /* 0x100fe40000011403 */
[----:B------:R-:W-:-:S04]  /*0140*/  SHF.R.S32.HI R3, RZ, 0x1f, R3 ;  /* 0x0000001fff037819 */ /* 0x000fc80000011403 */
[----:B------:R-:W-:-:S04]  /*0150*/  LEA.HI R3, R3, R2, RZ, 0x7 ;  /* 0x0000000203037211 */ /* 0x000fc800078f38ff */
[----:B------:R-:W-:-:S05]  /*0160*/  LOP3.LUT R3, R3, 0xffffff80, RZ, 0xc0, !PT ;  /* 0xffffff8003037812 */ /* 0x000fca00078ec0ff */
[----:B------:R-:W-:-:S04]  /*0170*/  IMAD.IADD R13, R2, 0x1, -R3 ;  /* 0x00000001020d7824 */ /* 0x000fc800078e0a03 */
[----:B--2---:R-:W-:-:S05]  /*0180*/  IMAD.WIDE R8, R13, 0x4, R8 ;  /* 0x000000040d087825 */ /* 0x004fca00078e0208 */
[----:B------:R-:W2:Y:S04]  /*0190*/  @!P0 LDG.E.EL R4, desc[UR4][R8.64] ;  /* 0x0000000408048981 */ /* 0x000ea8000c2e1900 */
[----:B------:R1:W3:Y:S01]  /*01a0*/  @!P0 LDG.E.EL R5, desc[UR4][R8.64] ;  /* 0x0000000408058981 */ /* 0x0002e2000c2e1900 */
[----:B------:R-:W-:Y:S01]  /*01b0*/  CS2R R2, SRZ ;  /* 0x0000000000027805 */ /* 0x000fe2000001ff00 */
[----:B----4-:R-:W-:-:S04]  /*01c0*/  IMAD.WIDE R16, R13, 0x4, R16 ;  /* 0x000000040d107825 */ /* 0x010fc800078e0210 */
[----:B-----5:R-:W-:Y:S01]  /*01d0*/  IMAD.WIDE R14, R0, 0x4, R14 ;  /* 0x00000004000e7825 */ /* 0x020fe200078e020e */
[----:B------:R-:W4:Y:S03]  /*01e0*/  @!P0 LDG.E.EL R7, desc[UR4][R16.64] ;  /* 0x0000000410078981 */ /* 0x000f26000c2e1900 */
[C---:B01----:R-:W-:Y:S01]  /*01f0*/  IMAD.WIDE R8, R13.reuse, 0x4, R10 ;  /* 0x000000040d087825 */ /* 0x043fe200078e020a */
[----:B------:R-:W5:Y:S01]  /*0200*/  @!P0 LDG.E.EL R6, desc[UR4][R16.64] ;  /* 0x0000000410068981 */ /* 0x000f62000c2e1900 */
[----:B------:R-:W-:Y:S02]  /*0210*/  CS2R R10, SRZ ;  /* 0x00000000000a7805 */ /* 0x000fe4000001ff00 */
[----:B------:R-:W-:Y:S01]  /*0220*/  IMAD.WIDE R18, R13, 0x4, R18 ;  /* 0x000000040d127825 */ /* 0x000fe200078e0212 */
[----:B------:R-:W5:Y:S01]  /*0230*/  @!P0 LDG.E.64 R2, desc[UR4][R14.64] ;  /* 0x000000040e028981 */ /* 0x000f62000c1e1b00 */
[----:B------:R-:W-:-:S03]  /*0240*/  CS2R R12, SRZ ;  /* 0x00000000000c7805 */ /* 0x000fc6000001ff00 */
[----:B------:R-:W4:Y:S04]  /*0250*/  @!P0 LDG.E.EL R11, desc[UR4][R18.64] ;  /* 0x00000004120b8981 */ /* 0x000f28000c2e1900 */
[----:B------:R-:W4:Y:S04]  /*0260*/  @!P0 LDG.E.EL R13, desc[UR4][R8.64] ;  /* 0x00000004080d8981 */ /* 0x000f28000c2e1900 */
[----:B------:R0:W4:Y:S04]  /*0270*/  @!P0 LDG.E.EL R12, desc[UR4][R8.64] ;  /* 0x00000004080c8981 */ /* 0x000128000c2e1900 */
[----:B------:R-:W4:Y:S01]  /*0280*/  @!P0 LDG.E.EL R10, desc[UR4][R18.64] ;  /* 0x00000004120a8981 */ /* 0x000f22000c2e1900 */
[----:B0-----:R-:W-:-:S02]  /*0290*/  IMAD.MOV.U32 R9, RZ, RZ, 0x3e800000 ;  /* 0x3e800000ff097424 */ /* 0x001fc400078e00ff */
[----:B--2---:R-:W-:Y:S01]  /*02a0*/  FADD R4, R4, 9.9999997473787516356e-06 ;  /* 0x3727c5ac04047421 */ /* 0x004fe20000000000 */
[----:B---3--:R-:W-:-:S03]  /*02b0*/  FADD R5, R5, 9.9999997473787516356e-06 ;  /* 0x3727c5ac05057421 */ /* 0x008fc60000000000 */
[----:B------:R-:W0:Y:S08]  /*02c0*/  MUFU.SQRT R16, R4 ;  /* 0x0000000400107308 */ /* 0x000e300000002000 */
[----:B------:R-:W1:Y:S01]  /*02d0*/  MUFU.SQRT R14, R5 ;  /* 0x00000005000e7308 */ /* 0x000e620000002000 */
[C---:B0-----:R-:W-:Y:S02]  /*02e0*/  FSETP.GT.AND P1, PT, R16.reuse, 8.50705917302346158658e+37, PT ;  /* 0x7e8000001000780b */ /* 0x041fe40003f24000 */
[----:B------:R-:W-:-:S02]  /*02f0*/  FSETP.GEU.AND P3, PT, R16, 1.175494350822287508e-38, PT ;  /* 0x008000001000780b */ /* 0x000fc40003f6e000 */
[C---:B-1----:R-:W-:Y:S02]  /*0300*/  FSETP.GT.AND P2, PT, R14.reuse, 8.50705917302346158658e+37, PT ;  /* 0x7e8000000e00780b */ /* 0x042fe40003f44000 */
[----:B------:R-:W-:-:S07]  /*0310*/  FSETP.GEU.AND P4, PT, R14, 1.175494350822287508e-38, PT ;  /* 0x008000000e00780b */ /* 0x000fce0003f8e000 */
[----:B------:R-:W-:-:S04]  /*0320*/  @P1 FMUL R16, R16, 0.25 ;  /* 0x3e80000010101820 */ /* 0x000fc80000400000 */
[----:B------:R-:W-:Y:S01]  /*0330*/  @!P3 FMUL R16, R16, 16777216 ;  /* 0x4b8000001010b820 */ /* 0x000fe20000400000 */
[----:B------:R-:W-:-:S04]  /*0340*/  @P2 FMUL R14, R14, 0.25 ;  /* 0x3e8000000e0e2820 */ /* 0x000fc80000400000 */
[----:B------:R-:W-:Y:S01]  /*0350*/  @!P4 FMUL R14, R14, 16777216 ;  /* 0x4b8000000e0ec820 */ /* 0x000fe20000400000 */
[----:B------:R-:W0:Y:S01]  /*0360*/  MUFU.RCP R16, R16 ;  /* 0x0000001000107308 */ /* 0x000e220000001000 */
[----:B------:R-:W-:-:S07]  /*0370*/  FSEL R5, R9, 1, P1 ;  /* 0x3f80000009057808 */ /* 0x000fce0000800000 */
[----:B------:R-:W1:Y:S01]  /*0380*/  MUFU.RCP R14, R14 ;  /* 0x0000000e000e7308 */ /* 0x000e620000001000 */
[----:B------:R-:W-:Y:S01]  /*0390*/  FSEL R9, R9, 1, P2 ;  /* 0x3f80000009097808 */ /* 0x000fe20001000000 */
[----:B------:R-:W-:-:S04]  /*03a0*/  @!P3 FMUL R5, R5, 16777216 ;  /* 0x4b8000000505b820 */ /* 0x000fc80000400000 */
[----:B------:R-:W-:Y:S01]  /*03b0*/  @!P4 FMUL R9, R9, 16777216 ;  /* 0x4b8000000909c820 */ /* 0x000fe20000400000 */
[----:B0-----:R-:W-:Y:S02]  /*03c0*/  FMUL R8, R16, R5 ;  /* 0x0000000510087220 */ /* 0x001fe40000400000 */
[----:B------:R-:W0:Y:S01]  /*03d0*/  LDC.64 R4, c[0x0][0x238] ;  /* 0x00008e00ff047b82 */ /* 0x000e220000000a00 */
[----:B-----5:R-:W-:Y:S01]  /*03e0*/  FADD R6, -R6, R3 ;  /* 0x0000000306067221 */ /* 0x020fe20000000100 */
[----:B----4-:R-:W-:Y:S01]  /*03f0*/  FADD R7, -R7, R2 ;  /* 0x0000000207077221 */ /* 0x010fe20000000100 */
[----:B-1----:R-:W-:-:S03]  /*0400*/  FMUL R9, R14, R9 ;  /* 0x000000090e097220 */ /* 0x002fc60000400000 */
[----:B------:R-:W-:Y:S01]  /*0410*/  FMUL R7, R8, R7 ;  /* 0x0000000708077220 */ /* 0x000fe20000400000 */
[----:B------:R-:W-:-:S03]  /*0420*/  FMUL R6, R9, R6 ;  /* 0x0000000609067220 */ /* 0x000fc60000400000 */
[----:B------:R-:W-:Y:S01]  /*0430*/  FFMA R7, R7, R13, R10 ;  /* 0x0000000d07077223 */ /* 0x000fe2000000000a */
[----:B------:R-:W-:-:S04]  /*0440*/  FFMA R6, R6, R12, R11 ;  /* 0x0000000c06067223 */ /* 0x000fc8000000000b */
[C---:B------:R-:W-:Y:S02]  /*0450*/  FSETP.GEU.AND P2, PT, R7.reuse, RZ, PT ;  /* 0x000000ff0700720b */ /* 0x040fe40003f4e000 */
[C---:B------:R-:W-:Y:S02]  /*0460*/  FSETP.GEU.AND P1, PT, R6.reuse, RZ, PT ;  /* 0x000000ff0600720b */ /* 0x040fe40003f2e000 */
[----:B------:R-:W-:Y:S02]  /*0470*/  FSEL R8, R7, RZ, P2 ;  /* 0x000000ff07087208 */ /* 0x000fe40001000000 */
[----:B------:R-:W-:Y:S01]  /*0480*/  FSEL R9, R6, RZ, P1 ;  /* 0x000000ff06097208 */ /* 0x000fe20000800000 */
[----:B0-----:R-:W-:Y:S01]  /*0490*/  IMAD.WIDE R4, R0, 0x4, R4 ;  /* 0x0000000400047825 */ /* 0x001fe200078e0204 */
[----:B------:R-:W-:Y:S02]  /*04a0*/  FSETP.GTU.AND P3, PT, R8, RZ, PT ;  /* 0x000000ff0800720b */ /* 0x000fe40003f6c000 */
[----:B------:R-:W-:-:S02]  /*04b0*/  FSETP.GTU.AND P2, PT, R9, RZ, PT ;  /* 0x000000ff0900720b */ /* 0x000fc40003f4c000 */
[----:B------:R-:W-:Y:S02]  /*04c0*/  IADD3 R2, P1, R0, UR6, RZ ;  /* 0x0000000600027c10 */ /* 0x000fe4000ff3e0ff */
[----:B------:R-:W-:Y:S02]  /*04d0*/  SEL R7, RZ, 0x100, P2 ;  /* 0x00000100ff077807 */ /* 0x000fe40001000000 */
[----:B------:R-:W-:Y:S01]  /*04e0*/  SEL R6, RZ, 0x1, P3 ;  /* 0x00000001ff067807 */ /* 0x000fe20001800000 */
[----:B------:R0:W-:Y:S01]  /*04f0*/  @!P0 STG.E.64 desc[UR4][R4.64], R8 ;  /* 0x0000000804008986 */ /* 0x0001e2000c101b04 */
[----:B------:R-:W-:-:S03]  /*0500*/  LEA.HI.X.SX32 R3, R0, UR7, 0x1, P1 ;  /* 0x0000000700037c11 */ /* 0x000fc600088f0eff */
[----:B------:R-:W-:Y:S01]  /*0510*/  IMAD.IADD R7, R6, 0x1, R7 ;  /* 0x0000000106077824 */ /* 0x000fe200078e0207 */
[----:B0-----:R-:W-:Y:S06]  /*0520*/  @P0 EXIT ;  /* 0x000000000000094d */ /* 0x001fec0003800000 */
[----:B------:R-:W-:Y:S01]  /*0530*/  STG.E.U16 desc[UR4][R2.64], R7 ;  /* 0x0000000702007986 */ /* 0x000fe2000c101504 */
[----:B------:R-:W-:Y:S05]  /*0540*/  EXIT ;  /* 0x000000000000794d */ /* 0x000fea0003800000 */
.L_x_0:
[----:B------:R-:W-:-:S00]  /*0550*/  BRA `(.L_x_0) ;  /* 0xfffffffc00fc7947 */ /* 0x000fc0000383ffff */
[----:B------:R-:W-:-:S00]  /*0560*/  NOP ;  /* 0x0000000000007918 */ /* 0x000fc00000000000 */
        /* <DEDUP_REMOVED lines=9> */
.L_x_1:


//--------------------- .nv.global.init           --------------------------
	.section	.nv.global.init,"aw",@progbits
.nv.global.init:
	.type		_$_str,@object
	.size		_$_str,(_$_str_$_2 - _$_str)
_$_str:
        /*0000*/ 	.byte	0x5f, 0x5f, 0x43, 0x55, 0x44, 0x41, 0x5f, 0x46, 0x54, 0x5a, 0x00
	.type		_$_str_$_2,@object
	.size		_$_str_$_2,(.L_1 - _$_str_$_2)
_$_str_$_2:
        /*000b*/ 	.byte	0x5f, 0x5f, 0x43, 0x55, 0x44, 0x41, 0x5f, 0x50, 0x52, 0x45, 0x43, 0x5f, 0x53, 0x51, 0x52, 0x54
        /*001b*/ 	.byte	0x00
.L_1:


//--------------------- .nv.constant0.triton_poi_fused__native_batch_norm_legit_no_training_relu_threshold_backward_41 --------------------------
	.section	.nv.constant0.triton_poi_fused__native_batch_norm_legit_no_training_relu_threshold_backward_41,"a",@progbits
	.sectionflags	@""
	.align	4
.nv.constant0.triton_poi_fused__native_batch_norm_legit_no_training_relu_threshold_backward_41:
	.zero		588
